//
// Generated by NVIDIA NVVM Compiler
//
// Compiler Build ID: CL-36424714
// Cuda compilation tools, release 13.0, V13.0.88
// Based on NVVM 20.0.0
//

.version 9.0
.target sm_100
.address_size 64

	// .globl	candidate0
// _ZZ10candidate0E7tensor1 has been demoted

.visible .entry candidate0(
	.param .u64 .ptr .align 1 candidate0_param_0,
	.param .u64 .ptr .align 1 candidate0_param_1
)
.maxntid 32
{
	.reg .pred 	%p<9>;
	.reg .b32 	%r<17>;
	.reg .b32 	%f<19>;
	.reg .b64 	%rd<9>;
	// demoted variable
	.shared .align 4 .b8 _ZZ10candidate0E7tensor1[4];
	ld.param.u64 	%rd3, [candidate0_param_0];
	ld.param.u64 	%rd2, [candidate0_param_1];
	cvta.to.global.u64 	%rd4, %rd3;
	mov.u32 	%r1, %ctaid.x;
	mov.u32 	%r2, %tid.x;
	mad.lo.s32 	%r3, %r1, 49, %r2;
	mul.wide.u32 	%rd5, %r3, 4;
	add.s64 	%rd1, %rd4, %rd5;
	ld.global.nc.f32 	%f4, [%rd1];
	add.f32 	%f18, %f4, 0f00000000;
	setp.gt.u32 	%p1, %r2, 16;
	@%p1 bra 	$L__BB0_2;
	ld.global.nc.f32 	%f5, [%rd1+128];
	add.f32 	%f18, %f18, %f5;
$L__BB0_2:
	// begin inline asm
	activemask.b32 %r4;
	// end inline asm
	mov.b32 	%r5, %f18;
	shfl.sync.down.b32	%r6|%p2, %r5, 16, 31, %r4;
	mov.b32 	%f6, %r6;
	add.f32 	%f7, %f18, %f6;
	mov.b32 	%r7, %f7;
	shfl.sync.down.b32	%r8|%p3, %r7, 8, 31, %r4;
	mov.b32 	%f8, %r8;
	add.f32 	%f9, %f7, %f8;
	mov.b32 	%r9, %f9;
	shfl.sync.down.b32	%r10|%p4, %r9, 4, 31, %r4;
	mov.b32 	%f10, %r10;
	add.f32 	%f11, %f9, %f10;
	mov.b32 	%r11, %f11;
	shfl.sync.down.b32	%r12|%p5, %r11, 2, 31, %r4;
	mov.b32 	%f12, %r12;
	add.f32 	%f13, %f11, %f12;
	mov.b32 	%r13, %f13;
	shfl.sync.down.b32	%r14|%p6, %r13, 1, 31, %r4;
	mov.b32 	%f14, %r14;
	add.f32 	%f15, %f13, %f14;
	mov.b32 	%r15, %f15;
	shfl.sync.idx.b32	%r16|%p7, %r15, 0, 31, %r4;
	st.shared.u32 	[_ZZ10candidate0E7tensor1], %r16;
	bar.sync 	0;
	setp.ne.s32 	%p8, %r2, 0;
	@%p8 bra 	$L__BB0_4;
	ld.shared.f32 	%f16, [_ZZ10candidate0E7tensor1];
	mul.f32 	%f17, %f16, 0f3CA72F03;
	cvta.to.global.u64 	%rd6, %rd2;
	mul.wide.u32 	%rd7, %r1, 4;
	add.s64 	%rd8, %rd6, %rd7;
	st.global.f32 	[%rd8], %f17;
$L__BB0_4:
	ret;

}


// ===== COMPILED SASS (sm_100) =====

	.target	sm_100

	.elftype	@"ET_EXEC"


//--------------------- .note.nv.tkinfo           --------------------------
	.section	.note.nv.tkinfo,"",@"SHT_NOTE"
	.sectionflags	@"SHF_NOTE_NV_TKINFO"
	.tkinfo
        /*0018*/ 	.word	0x00000002
        /*0030*/ 	.string	""
        /*0030*/ 	.string	"ptxas"
        /*0030*/ 	.string	"Cuda compilation tools, release 13.0, V13.0.88"
        /*0030*/ 	.string	"Build cuda_13.0.r13.0/compiler.36424714_0"
        /*0030*/ 	.string	"-arch sm_100 -m 64 "



//--------------------- .note.nv.cuinfo           --------------------------
	.section	.note.nv.cuinfo,"",@"SHT_NOTE"
	.sectionflags	@"SHF_NOTE_NV_CUINFO"
        /*0018*/ 	.short	0x0002
        /*001a*/ 	.short	0x0064
        /*001c*/ 	.short	0x0082
	.zero		2


//--------------------- .nv.info                  --------------------------
	.section	.nv.info,"",@"SHT_CUDA_INFO"
	.align	4


	//----- nvinfo : EIATTR_REGCOUNT
	.align		4
        /*0000*/ 	.byte	0x04, 0x2f
        /*0002*/ 	.short	(.L_1 - .L_0)
	.align		4
.L_0:
        /*0004*/ 	.word	index@(candidate0)
        /*0008*/ 	.word	0x0000000f


	//----- nvinfo : EIATTR_FRAME_SIZE
	.align		4
.L_1:
        /*000c*/ 	.byte	0x04, 0x11
        /*000e*/ 	.short	(.L_3 - .L_2)
	.align		4
.L_2:
        /*0010*/ 	.word	index@(candidate0)
        /*0014*/ 	.word	0x00000000


	//----- nvinfo : EIATTR_MIN_STACK_SIZE
	.align		4
.L_3:
        /*0018*/ 	.byte	0x04, 0x12
        /*001a*/ 	.short	(.L_5 - .L_4)
	.align		4
.L_4:
        /*001c*/ 	.word	index@(candidate0)
        /*0020*/ 	.word	0x00000000
.L_5:


//--------------------- .nv.compat                --------------------------
	.section	.nv.compat,"",@"SHT_CUDA_COMPAT_INFO"
	.align	4
        /*0000*/ 	.byte	0x02, 0x09, 0x00, 0x00, 0x02, 0x02, 0x01, 0x00, 0x02, 0x05, 0x05, 0x00, 0x03, 0x07, 0x01, 0x01
        /*0010*/ 	.byte	0x02, 0x03, 0x00, 0x00, 0x02, 0x06, 0x01, 0x00, 0x04, 0x0b, 0x08, 0x00, 0x09, 0x00, 0x00, 0x00
        /*0020*/ 	.byte	0x00, 0x00, 0x00, 0x00


//--------------------- .nv.info.candidate0       --------------------------
	.section	.nv.info.candidate0,"",@"SHT_CUDA_INFO"
	.sectionflags	@""
	.align	4


	//----- nvinfo : EIATTR_CUDA_API_VERSION
	.align		4
        /*0000*/ 	.byte	0x04, 0x37
        /*0002*/ 	.short	(.L_7 - .L_6)
.L_6:
        /*0004*/ 	.word	0x00000082


	//----- nvinfo : EIATTR_KPARAM_INFO
	.align		4
.L_7:
        /*0008*/ 	.byte	0x04, 0x17
        /*000a*/ 	.short	(.L_9 - .L_8)
.L_8:
        /*000c*/ 	.word	0x00000000
        /*0010*/ 	.short	0x0001
        /*0012*/ 	.short	0x0008
        /*0014*/ 	.byte	0x00, 0xf5, 0x21, 0x00


	//----- nvinfo : EIATTR_KPARAM_INFO
	.align		4
.L_9:
        /*0018*/ 	.byte	0x04, 0x17
        /*001a*/ 	.short	(.L_11 - .L_10)
.L_10:
        /*001c*/ 	.word	0x00000000
        /*0020*/ 	.short	0x0000
        /*0022*/ 	.short	0x0000
        /*0024*/ 	.byte	0x00, 0xf5, 0x21, 0x00


	//----- nvinfo : EIATTR_SPARSE_MMA_MASK
	.align		4
.L_11:
        /*0028*/ 	.byte	0x03, 0x50
        /*002a*/ 	.short	0x0000


	//----- nvinfo : EIATTR_MAXREG_COUNT
	.align		4
        /*002c*/ 	.byte	0x03, 0x1b
        /*002e*/ 	.short	0x00ff


	//----- nvinfo : EIATTR_NUM_BARRIERS
	.align		4
        /*0030*/ 	.byte	0x02, 0x4c
        /*0032*/ 	.byte	0x01
	.zero		1


	//----- nvinfo : EIATTR_MERCURY_ISA_VERSION
	.align		4
        /*0034*/ 	.byte	0x03, 0x5f
        /*0036*/ 	.short	0x0101


	//----- nvinfo : EIATTR_COOP_GROUP_MASK_REGIDS
	.align		4
        /*0038*/ 	.byte	0x04, 0x29
        /*003a*/ 	.short	(.L_13 - .L_12)


	//   ....[0]....
.L_12:
        /*003c*/ 	.word	0x05000007


	//   ....[1]....
        /*0040*/ 	.word	0x05000007


	//   ....[2]....
        /*0044*/ 	.word	0x05000007


	//   ....[3]....
        /*0048*/ 	.word	0x05000007


	//   ....[4]....
        /*004c*/ 	.word	0x05000007


	//   ....[5]....
        /*0050*/ 	.word	0x05000007


	//----- nvinfo : EIATTR_COOP_GROUP_INSTR_OFFSETS
	.align		4
.L_13:
        /*0054*/ 	.byte	0x04, 0x28
        /*0056*/ 	.short	(.L_15 - .L_14)


	//   ....[0]....
.L_14:
        /*0058*/ 	.word	0x00000110


	//   ....[1]....
        /*005c*/ 	.word	0x00000130


	//   ....[2]....
        /*0060*/ 	.word	0x00000150


	//   ....[3]....
        /*0064*/ 	.word	0x00000170


	//   ....[4]....
        /*0068*/ 	.word	0x00000190


	//   ....[5]....
        /*006c*/ 	.word	0x000001b0


	//----- nvinfo : EIATTR_VRC_CTA_INIT_COUNT
	.align		4
.L_15:
        /*0070*/ 	.byte	0x02, 0x4a
	.zero		1
	.zero		1


	//----- nvinfo : EIATTR_EXIT_INSTR_OFFSETS
	.align		4
        /*0074*/ 	.byte	0x04, 0x1c
        /*0076*/ 	.short	(.L_17 - .L_16)


	//   ....[0]....
.L_16:
        /*0078*/ 	.word	0x000001e0


	//   ....[1]....
        /*007c*/ 	.word	0x00000240


	//----- nvinfo : EIATTR_MAX_THREADS
	.align		4
.L_17:
        /*0080*/ 	.byte	0x04, 0x05
        /*0082*/ 	.short	(.L_19 - .L_18)
.L_18:
        /*0084*/ 	.word	0x00000020
        /*0088*/ 	.word	0x00000001
        /*008c*/ 	.word	0x00000001


	//----- nvinfo : EIATTR_CBANK_PARAM_SIZE
	.align		4
.L_19:
        /*0090*/ 	.byte	0x03, 0x19
        /*0092*/ 	.short	0x0010


	//----- nvinfo : EIATTR_PARAM_CBANK
	.align		4
        /*0094*/ 	.byte	0x04, 0x0a
        /*0096*/ 	.short	(.L_21 - .L_20)
	.align		4
.L_20:
        /*0098*/ 	.word	index@(.nv.constant0.candidate0)
        /*009c*/ 	.short	0x0380
        /*009e*/ 	.short	0x0010


	//----- nvinfo : EIATTR_SW_WAR
	.align		4
.L_21:
        /*00a0*/ 	.byte	0x04, 0x36
        /*00a2*/ 	.short	(.L_23 - .L_22)
.L_22:
        /*00a4*/ 	.word	0x00000008
.L_23:


//--------------------- .nv.callgraph             --------------------------
	.section	.nv.callgraph,"",@"SHT_CUDA_CALLGRAPH"
	.align	4
	.sectionentsize	8
	.align		4
        /*0000*/ 	.word	0x00000000
	.align		4
        /*0004*/ 	.word	0xffffffff
	.align		4
        /*0008*/ 	.word	0x00000000
	.align		4
        /*000c*/ 	.word	0xfffffffe
	.align		4
        /*0010*/ 	.word	0x00000000
	.align		4
        /*0014*/ 	.word	0xfffffffd
	.align		4
        /*0018*/ 	.word	0x00000000
	.align		4
        /*001c*/ 	.word	0xfffffffc


//--------------------- .text.candidate0          --------------------------
	.section	.text.candidate0,"ax",@progbits
	.align	128
        .global         candidate0
        .type           candidate0,@function
        .size           candidate0,(.L_x_1 - candidate0)
        .other          candidate0,@"STO_CUDA_ENTRY STV_DEFAULT"
candidate0:
.text.candidate0:
[----:B------:R-:W-:Y:S01]  /*0000*/  LDC R1, c[0x0][0x37c] ;  /* 0x0000df00ff017b82 */ /* 0x000fe20000000800 */
[----:B------:R-:W0:Y:S07]  /*0010*/  S2R R12, SR_TID.X ;  /* 0x00000000000c7919 */ /* 0x000e2e0000002100 */
[----:B------:R-:W1:Y:S01]  /*0020*/  LDC.64 R2, c[0x0][0x380] ;  /* 0x0000e000ff027b82 */ /* 0x000e620000000a00 */
[----:B------:R-:W2:Y:S01]  /*0030*/  LDCU.64 UR6, c[0x0][0x358] ;  /* 0x00006b00ff0677ac */ /* 0x000ea20008000a00 */
[----:B------:R-:W3:Y:S01]  /*0040*/  S2R R9, SR_CTAID.X ;  /* 0x0000000000097919 */ /* 0x000ee20000002500 */
[----:B0-----:R-:W-:Y:S01]  /*0050*/  ISETP.GT.U32.AND P0, PT, R12, 0x10, PT ;  /* 0x000000100c00780c */ /* 0x001fe20003f04070 */
[----:B---3--:R-:W-:-:S04]  /*0060*/  IMAD R5, R9, 0x31, R12 ;  /* 0x0000003109057824 */ /* 0x008fc800078e020c */
[----:B-1----:R-:W-:-:S05]  /*0070*/  IMAD.WIDE.U32 R2, R5, 0x4, R2 ;  /* 0x0000000405027825 */ /* 0x002fca00078e0002 */
[----:B--2---:R-:W2:Y:S04]  /*0080*/  LDG.E.CONSTANT R0, desc[UR6][R2.64] ;  /* 0x0000000602007981 */ /* 0x004ea8000c1e9900 */
[----:B------:R-:W3:Y:S01]  /*0090*/  @!P0 LDG.E.CONSTANT R5, desc[UR6][R2.64+0x80] ;  /* 0x0000800602058981 */ /* 0x000ee2000c1e9900 */
[----:B------:R-:W-:Y:S01]  /*00a0*/  VOTE.ANY R7, PT, PT ;  /* 0x0000000000077806 */ /* 0x000fe200038e0100 */
[----:B------:R-:W0:Y:S01]  /*00b0*/  S2UR UR5, SR_CgaCtaId ;  /* 0x00000000000579c3 */ /* 0x000e220000008800 */
[----:B------:R-:W-:Y:S02]  /*00c0*/  UMOV UR4, 0x400 ;  /* 0x0000040000047882 */ /* 0x000fe40000000000 */
[----:B0-----:R-:W-:Y:S01]  /*00d0*/  ULEA UR4, UR5, UR4, 0x18 ;  /* 0x0000000405047291 */ /* 0x001fe2000f8ec0ff */
[----:B--2---:R-:W-:-:S04]  /*00e0*/  FADD R0, RZ, R0 ;  /* 0x00000000ff007221 */ /* 0x004fc80000000000 */
[----:B---3--:R-:W-:Y:S01]  /*00f0*/  @!P0 FADD R0, R0, R5 ;  /* 0x0000000500008221 */ /* 0x008fe20000000000 */
[----:B------:R-:W-:-:S04]  /*0100*/  ISETP.NE.AND P0, PT, R12, RZ, PT ;  /* 0x000000ff0c00720c */ /* 0x000fc80003f05270 */
[----:B------:R-:W0:Y:S02]  /*0110*/  SHFL.DOWN PT, R5, R0, 0x10, 0x1f ;  /* 0x0a001f0000057f89 */ /* 0x000e2400000e0000 */
[----:B0-----:R-:W-:-:S05]  /*0120*/  FADD R4, R5, R0 ;  /* 0x0000000005047221 */ /* 0x001fca0000000000 */
[----:B------:R-:W0:Y:S02]  /*0130*/  SHFL.DOWN PT, R5, R4, 0x8, 0x1f ;  /* 0x09001f0004057f89 */ /* 0x000e2400000e0000 */
[----:B0-----:R-:W-:-:S05]  /*0140*/  FADD R6, R4, R5 ;  /* 0x0000000504067221 */ /* 0x001fca0000000000 */
[----:B------:R-:W0:Y:S02]  /*0150*/  SHFL.DOWN PT, R5, R6, 0x4, 0x1f ;  /* 0x08801f0006057f89 */ /* 0x000e2400000e0000 */
[----:B0-----:R-:W-:-:S05]  /*0160*/  FADD R8, R6, R5 ;  /* 0x0000000506087221 */ /* 0x001fca0000000000 */
[----:B------:R-:W0:Y:S02]  /*0170*/  SHFL.DOWN PT, R5, R8, 0x2, 0x1f ;  /* 0x08401f0008057f89 */ /* 0x000e2400000e0000 */
[----:B0-----:R-:W-:-:S05]  /*0180*/  FADD R2, R8, R5 ;  /* 0x0000000508027221 */ /* 0x001fca0000000000 */
[----:B------:R-:W0:Y:S02]  /*0190*/  SHFL.DOWN PT, R3, R2, 0x1, 0x1f ;  /* 0x08201f0002037f89 */ /* 0x000e2400000e0000 */
[----:B0-----:R-:W-:-:S06]  /*01a0*/  FADD R10, R2, R3 ;  /* 0x00000003020a7221 */ /* 0x001fcc0000000000 */
[----:B------:R-:W0:Y:S04]  /*01b0*/  SHFL.IDX PT, R10, R10, RZ, 0x1f ;  /* 0x00001fff0a0a7589 */ /* 0x000e2800000e0000 */
[----:B0-----:R0:W-:Y:S01]  /*01c0*/  STS [UR4], R10 ;  /* 0x0000000aff007988 */ /* 0x0011e20008000804 */
[----:B------:R-:W-:Y:S06]  /*01d0*/  BAR.SYNC.DEFER_BLOCKING 0x0 ;  /* 0x0000000000007b1d */ /* 0x000fec0000010000 */
[----:B------:R-:W-:Y:S05]  /*01e0*/  @P0 EXIT ;  /* 0x000000000000094d */ /* 0x000fea0003800000 */
[----:B------:R-:W1:Y:S01]  /*01f0*/  LDS R0, [UR4] ;  /* 0x00000004ff007984 */ /* 0x000e620008000800 */
[----:B------:R-:W2:Y:S02]  /*0200*/  LDC.64 R2, c[0x0][0x388] ;  /* 0x0000e200ff027b82 */ /* 0x000ea40000000a00 */
[----:B--2---:R-:W-:-:S04]  /*0210*/  IMAD.WIDE.U32 R2, R9, 0x4, R2 ;  /* 0x0000000409027825 */ /* 0x004fc800078e0002 */
[----:B-1----:R-:W-:-:S05]  /*0220*/  FMUL R5, R0, 0.020408159121870994568 ;  /* 0x3ca72f0300057820 */ /* 0x002fca0000400000 */
[----:B------:R-:W-:Y:S01]  /*0230*/  STG.E desc[UR6][R2.64], R5 ;  /* 0x0000000502007986 */ /* 0x000fe2000c101906 */
[----:B------:R-:W-:Y:S05]  /*0240*/  EXIT ;  /* 0x000000000000794d */ /* 0x000fea0003800000 */
.L_x_0:
[----:B------:R-:W-:-:S00]  /*0250*/  BRA `(.L_x_0) ;  /* 0xfffffffc00fc7947 */ /* 0x000fc0000383ffff */
[----:B------:R-:W-:-:S00]  /*0260*/  NOP ;  /* 0x0000000000007918 */ /* 0x000fc00000000000 */
        /* <DEDUP_REMOVED lines=9> */
.L_x_1:


//--------------------- .nv.shared.candidate0     --------------------------
	.section	.nv.shared.candidate0,"aw",@nobits
	.sectionflags	@""
	.align	4
.nv.shared.candidate0:
	.zero		1028


//--------------------- .nv.shared.reserved.0     --------------------------
	.section	.nv.shared.reserved.0,"aw",@nobits
	.weak		__nv_reservedSMEM_offset_0_alias
	.size		__nv_reservedSMEM_offset_0_alias, 0, 64
	.other		__nv_reservedSMEM_offset_0_alias,@"STO_CUDA_RESERVED_SHARED STV_DEFAULT"
__nv_reservedSMEM_offset_0_alias:
	.zero		0
	.zero		64


//--------------------- .nv.constant0.candidate0  --------------------------
	.section	.nv.constant0.candidate0,"a",@progbits
	.sectionflags	@""
	.align	4
.nv.constant0.candidate0:
	.zero		912


//--------------------- SYMBOLS --------------------------

	.type		.nv.reservedSmem.offset0,@object
	.size		.nv.reservedSmem.offset0,0x4
	.type		.nv.reservedSmem.cap,@object
	.size		.nv.reservedSmem.cap,0x4
